//
// Generated by NVIDIA NVVM Compiler
//
// Compiler Build ID: CL-36424714
// Cuda compilation tools, release 13.0, V13.0.88
// Based on NVVM 20.0.0
//

.version 9.0
.target sm_100
.address_size 64

	// .globl	_Z8functionv
.extern .func  (.param .b32 func_retval0) vprintf
(
	.param .b64 vprintf_param_0,
	.param .b64 vprintf_param_1
)
;
.global .align 1 .b8 $str[22] = {62, 62, 32, 98, 108, 111, 99, 107, 37, 100, 32, 116, 104, 114, 101, 97, 100, 37, 100, 32, 10};

.visible .entry _Z8functionv()
{
	.local .align 8 .b8 	__local_depot0[8];
	.reg .b64 	%SP;
	.reg .b64 	%SPL;
	.reg .b32 	%r<5>;
	.reg .b64 	%rd<5>;

	mov.u64 	%SPL, __local_depot0;
	cvta.local.u64 	%SP, %SPL;
	add.u64 	%rd1, %SP, 0;
	add.u64 	%rd2, %SPL, 0;
	mov.u32 	%r1, %ctaid.x;
	mov.u32 	%r2, %tid.x;
	st.local.v2.u32 	[%rd2], {%r1, %r2};
	mov.u64 	%rd3, $str;
	cvta.global.u64 	%rd4, %rd3;
	{ // callseq 0, 0
	.param .b64 param0;
	st.param.b64 	[param0], %rd4;
	.param .b64 param1;
	st.param.b64 	[param1], %rd1;
	.param .b32 retval0;
	call.uni (retval0), 
	vprintf, 
	(
	param0, 
	param1
	);
	ld.param.b32 	%r3, [retval0];
	} // callseq 0
	ret;

}


// ===== COMPILED SASS (sm_100) =====

	.target	sm_100

	.elftype	@"ET_EXEC"


//--------------------- .note.nv.tkinfo           --------------------------
	.section	.note.nv.tkinfo,"",@"SHT_NOTE"
	.sectionflags	@"SHF_NOTE_NV_TKINFO"
	.tkinfo
        /*0018*/ 	.word	0x00000002
        /*0030*/ 	.string	""
        /*0030*/ 	.string	"ptxas"
        /*0030*/ 	.string	"Cuda compilation tools, release 13.0, V13.0.88"
        /*0030*/ 	.string	"Build cuda_13.0.r13.0/compiler.36424714_0"
        /*0030*/ 	.string	"-arch sm_100 -m 64 "



//--------------------- .note.nv.cuinfo           --------------------------
	.section	.note.nv.cuinfo,"",@"SHT_NOTE"
	.sectionflags	@"SHF_NOTE_NV_CUINFO"
        /*0018*/ 	.short	0x0002
        /*001a*/ 	.short	0x0064
        /*001c*/ 	.short	0x0082
	.zero		2


//--------------------- .nv.info                  --------------------------
	.section	.nv.info,"",@"SHT_CUDA_INFO"
	.align	4


	//----- nvinfo : EIATTR_REGCOUNT
	.align		4
        /*0000*/ 	.byte	0x04, 0x2f
        /*0002*/ 	.short	(.L_2 - .L_1)
	.align		4
.L_1:
        /*0004*/ 	.word	index@(_Z8functionv)
        /*0008*/ 	.word	0x00000018


	//----- nvinfo : EIATTR_FRAME_SIZE
	.align		4
.L_2:
        /*000c*/ 	.byte	0x04, 0x11
        /*000e*/ 	.short	(.L_4 - .L_3)
	.align		4
.L_3:
        /*0010*/ 	.word	index@(_Z8functionv)
        /*0014*/ 	.word	0x00000008


	//----- nvinfo : EIATTR_MIN_STACK_SIZE
	.align		4
.L_4:
        /*0018*/ 	.byte	0x04, 0x12
        /*001a*/ 	.short	(.L_6 - .L_5)
	.align		4
.L_5:
        /*001c*/ 	.word	index@(_Z8functionv)
        /*0020*/ 	.word	0x00000008
.L_6:


//--------------------- .nv.compat                --------------------------
	.section	.nv.compat,"",@"SHT_CUDA_COMPAT_INFO"
	.align	4
        /*0000*/ 	.byte	0x02, 0x09, 0x00, 0x00, 0x02, 0x02, 0x01, 0x00, 0x02, 0x05, 0x05, 0x00, 0x03, 0x07, 0x01, 0x01
        /*0010*/ 	.byte	0x02, 0x03, 0x00, 0x00, 0x02, 0x06, 0x01, 0x00, 0x04, 0x0b, 0x08, 0x00, 0x09, 0x00, 0x00, 0x00
        /*0020*/ 	.byte	0x00, 0x00, 0x00, 0x00


//--------------------- .nv.info._Z8functionv     --------------------------
	.section	.nv.info._Z8functionv,"",@"SHT_CUDA_INFO"
	.sectionflags	@""
	.align	4


	//----- nvinfo : EIATTR_CUDA_API_VERSION
	.align		4
        /*0000*/ 	.byte	0x04, 0x37
        /*0002*/ 	.short	(.L_8 - .L_7)
.L_7:
        /*0004*/ 	.word	0x00000082


	//----- nvinfo : EIATTR_SPARSE_MMA_MASK
	.align		4
.L_8:
        /*0008*/ 	.byte	0x03, 0x50
        /*000a*/ 	.short	0x0000


	//----- nvinfo : EIATTR_MAXREG_COUNT
	.align		4
        /*000c*/ 	.byte	0x03, 0x1b
        /*000e*/ 	.short	0x00ff


	//----- nvinfo : EIATTR_EXTERNS
	.align		4
        /*0010*/ 	.byte	0x04, 0x0f
        /*0012*/ 	.short	(.L_10 - .L_9)


	//   ....[0]....
	.align		4
.L_9:
        /*0014*/ 	.word	index@(vprintf)


	//----- nvinfo : EIATTR_MERCURY_ISA_VERSION
	.align		4
.L_10:
        /*0018*/ 	.byte	0x03, 0x5f
        /*001a*/ 	.short	0x0101


	//----- nvinfo : EIATTR_VRC_CTA_INIT_COUNT
	.align		4
        /*001c*/ 	.byte	0x02, 0x4a
	.zero		1
	.zero		1


	//----- nvinfo : EIATTR_SYSCALL_OFFSETS
	.align		4
        /*0020*/ 	.byte	0x04, 0x46
        /*0022*/ 	.short	(.L_12 - .L_11)


	//   ....[0]....
.L_11:
        /*0024*/ 	.word	0x000000f0


	//----- nvinfo : EIATTR_EXIT_INSTR_OFFSETS
	.align		4
.L_12:
        /*0028*/ 	.byte	0x04, 0x1c
        /*002a*/ 	.short	(.L_14 - .L_13)


	//   ....[0]....
.L_13:
        /*002c*/ 	.word	0x00000100


	//----- nvinfo : EIATTR_SW_WAR
	.align		4
.L_14:
        /*0030*/ 	.byte	0x04, 0x36
        /*0032*/ 	.short	(.L_16 - .L_15)
.L_15:
        /*0034*/ 	.word	0x00000008
.L_16:


//--------------------- .nv.callgraph             --------------------------
	.section	.nv.callgraph,"",@"SHT_CUDA_CALLGRAPH"
	.align	4
	.sectionentsize	8
	.align		4
        /*0000*/ 	.word	0x00000000
	.align		4
        /*0004*/ 	.word	0xffffffff
	.align		4
        /*0008*/ 	.word	index@(_Z8functionv)
	.align		4
        /*000c*/ 	.word	index@(vprintf)
	.align		4
        /*0010*/ 	.word	0x00000000
	.align		4
        /*0014*/ 	.word	0xfffffffe
	.align		4
        /*0018*/ 	.word	0x00000000
	.align		4
        /*001c*/ 	.word	0xfffffffd
	.align		4
        /*0020*/ 	.word	0x00000000
	.align		4
        /*0024*/ 	.word	0xfffffffc


//--------------------- .nv.constant4             --------------------------
	.section	.nv.constant4,"a",@progbits
	.align	8
	.align		8
.nv.constant4:
        /*0000*/ 	.dword	vprintf
	.align		8
        /*0008*/ 	.dword	$str


//--------------------- .text._Z8functionv        --------------------------
	.section	.text._Z8functionv,"ax",@progbits
	.align	128
        .global         _Z8functionv
        .type           _Z8functionv,@function
        .size           _Z8functionv,(.L_x_2 - _Z8functionv)
        .other          _Z8functionv,@"STO_CUDA_ENTRY STV_DEFAULT"
_Z8functionv:
.text._Z8functionv:
[----:B------:R-:W0:Y:S01]  /*0000*/  LDC R1, c[0x0][0x37c] ;  /* 0x0000df00ff017b82 */ /* 0x000e220000000800 */
[----:B------:R-:W1:Y:S01]  /*0010*/  S2R R8, SR_CTAID.X ;  /* 0x0000000000087919 */ /* 0x000e620000002500 */
[----:B0-----:R-:W-:Y:S01]  /*0020*/  VIADD R1, R1, 0xfffffff8 ;  /* 0xfffffff801017836 */ /* 0x001fe20000000000 */
[----:B------:R-:W-:Y:S01]  /*0030*/  MOV R0, 0x0 ;  /* 0x0000000000007802 */ /* 0x000fe20000000f00 */
[----:B------:R-:W0:Y:S01]  /*0040*/  LDCU UR4, c[0x0][0x2f8] ;  /* 0x00005f00ff0477ac */ /* 0x000e220008000800 */
[----:B------:R-:W1:Y:S03]  /*0050*/  S2R R9, SR_TID.X ;  /* 0x0000000000097919 */ /* 0x000e660000002100 */
[----:B------:R2:W3:Y:S01]  /*0060*/  LDC.64 R2, c[0x4][R0] ;  /* 0x0100000000027b82 */ /* 0x0004e20000000a00 */
[----:B------:R-:W4:Y:S01]  /*0070*/  LDCU.64 UR6, c[0x4][0x8] ;  /* 0x01000100ff0677ac */ /* 0x000f220008000a00 */
[----:B------:R-:W5:Y:S01]  /*0080*/  LDCU UR5, c[0x0][0x2fc] ;  /* 0x00005f80ff0577ac */ /* 0x000f620008000800 */
[----:B0-----:R-:W-:Y:S01]  /*0090*/  IADD3 R6, P0, PT, R1, UR4, RZ ;  /* 0x0000000401067c10 */ /* 0x001fe2000ff1e0ff */
[----:B----4-:R-:W-:Y:S01]  /*00a0*/  IMAD.U32 R4, RZ, RZ, UR6 ;  /* 0x00000006ff047e24 */ /* 0x010fe2000f8e00ff */
[----:B------:R-:W-:-:S03]  /*00b0*/  MOV R5, UR7 ;  /* 0x0000000700057c02 */ /* 0x000fc60008000f00 */
[----:B-----5:R-:W-:Y:S01]  /*00c0*/  IMAD.X R7, RZ, RZ, UR5, P0 ;  /* 0x00000005ff077e24 */ /* 0x020fe200080e06ff */
[----:B-1----:R2:W-:Y:S07]  /*00d0*/  STL.64 [R1], R8 ;  /* 0x0000000801007387 */ /* 0x0025ee0000100a00 */
[----:B------:R-:W-:-:S07]  /*00e0*/  LEPC R20, `(.L_x_0) ;  /* 0x000000001014794e */ /* 0x000fce0000000000 */
[----:B--23--:R-:W-:Y:S05]  /*00f0*/  CALL.ABS.NOINC R2 ;  /* 0x0000000002007343 */ /* 0x00cfea0003c00000 */
.L_x_0:
[----:B------:R-:W-:Y:S05]  /*0100*/  EXIT ;  /* 0x000000000000794d */ /* 0x000fea0003800000 */
.L_x_1:
[----:B------:R-:W-:-:S00]  /*0110*/  BRA `(.L_x_1) ;  /* 0xfffffffc00fc7947 */ /* 0x000fc0000383ffff */
[----:B------:R-:W-:-:S00]  /*0120*/  NOP ;  /* 0x0000000000007918 */ /* 0x000fc00000000000 */
        /* <DEDUP_REMOVED lines=13> */
.L_x_2:


//--------------------- .nv.global.init           --------------------------
	.section	.nv.global.init,"aw",@progbits
.nv.global.init:
	.type		$str,@object
	.size		$str,(.L_0 - $str)
$str:
        /*0000*/ 	.byte	0x3e, 0x3e, 0x20, 0x62, 0x6c, 0x6f, 0x63, 0x6b, 0x25, 0x64, 0x20, 0x74, 0x68, 0x72, 0x65, 0x61
        /*0010*/ 	.byte	0x64, 0x25, 0x64, 0x20, 0x0a, 0x00
.L_0:


//--------------------- .nv.shared.reserved.0     --------------------------
	.section	.nv.shared.reserved.0,"aw",@nobits
	.weak		__nv_reservedSMEM_offset_0_alias
	.size		__nv_reservedSMEM_offset_0_alias, 0, 64
	.other		__nv_reservedSMEM_offset_0_alias,@"STO_CUDA_RESERVED_SHARED STV_DEFAULT"
__nv_reservedSMEM_offset_0_alias:
	.zero		0
	.zero		64


//--------------------- .nv.constant0._Z8functionv --------------------------
	.section	.nv.constant0._Z8functionv,"a",@progbits
	.sectionflags	@""
	.align	4
.nv.constant0._Z8functionv:
	.zero		896


//--------------------- SYMBOLS --------------------------

	.type		.nv.reservedSmem.offset0,@object
	.size		.nv.reservedSmem.offset0,0x4
	.type		vprintf,@function
